	.headerflags	@"EF_CUDA_TEXMODE_UNIFIED EF_CUDA_64BIT_ADDRESS EF_CUDA_ACCELERATORS EF_CUDA_SM90 EF_CUDA_VIRTUAL_SM(EF_CUDA_SM90)"
	.elftype	@"ET_EXEC"


//--------------------- .nv.info                  --------------------------
	.section	.nv.info,"",@"SHT_CUDA_INFO"
	.align	4


	//----- nvinfo : EIATTR_REGCOUNT
	.align		4
        /*0000*/ 	.byte	0x04, 0x2f
        /*0002*/ 	.short	(.L_1 - .L_0)
	.align		4
.L_0:
        /*0004*/ 	.word	index@(triton_poi_fused_cat_54)
        /*0008*/ 	.word	0x00000012


	//----- nvinfo : EIATTR_MIN_STACK_SIZE
	.align		4
.L_1:
        /*000c*/ 	.byte	0x04, 0x12
        /*000e*/ 	.short	(.L_3 - .L_2)
	.align		4
.L_2:
        /*0010*/ 	.word	index@(triton_poi_fused_cat_54)
        /*0014*/ 	.word	0x00000000


	//----- nvinfo : EIATTR_FRAME_SIZE
	.align		4
.L_3:
        /*0018*/ 	.byte	0x04, 0x11
        /*001a*/ 	.short	(.L_5 - .L_4)
	.align		4
.L_4:
        /*001c*/ 	.word	index@(triton_poi_fused_cat_54)
        /*0020*/ 	.word	0x00000000


	//----- nvinfo : EIATTR_MIN_STACK_SIZE
	.align		4
.L_5:
        /*0024*/ 	.byte	0x04, 0x12
        /*0026*/ 	.short	(.L_7 - .L_6)
	.align		4
.L_6:
        /*0028*/ 	.word	index@(triton_poi_fused_cat_54)
        /*002c*/ 	.word	0x00000000
.L_7:


//--------------------- .nv.info.triton_poi_fused_cat_54 --------------------------
	.section	.nv.info.triton_poi_fused_cat_54,"",@"SHT_CUDA_INFO"
	.sectionflags	@""
	.align	4


	//----- nvinfo : EIATTR_CUDA_API_VERSION
	.align		4
        /*0000*/ 	.byte	0x04, 0x37
        /*0002*/ 	.short	(.L_9 - .L_8)
.L_8:
        /*0004*/ 	.word	0x0000007c


	//----- nvinfo : EIATTR_KPARAM_INFO
	.align		4
.L_9:
        /*0008*/ 	.byte	0x04, 0x17
        /*000a*/ 	.short	(.L_11 - .L_10)
.L_10:
        /*000c*/ 	.word	0x00000000
        /*0010*/ 	.short	0x0004
        /*0012*/ 	.short	0x0020
        /*0014*/ 	.byte	0x00, 0xf0, 0x11, 0x00


	//----- nvinfo : EIATTR_KPARAM_INFO
	.align		4
.L_11:
        /*0018*/ 	.byte	0x04, 0x17
        /*001a*/ 	.short	(.L_13 - .L_12)
.L_12:
        /*001c*/ 	.word	0x00000000
        /*0020*/ 	.short	0x0003
        /*0022*/ 	.short	0x0018
        /*0024*/ 	.byte	0x00, 0xf4, 0x21, 0x00


	//----- nvinfo : EIATTR_KPARAM_INFO
	.align		4
.L_13:
        /*0028*/ 	.byte	0x04, 0x17
        /*002a*/ 	.short	(.L_15 - .L_14)
.L_14:
        /*002c*/ 	.word	0x00000000
        /*0030*/ 	.short	0x0002
        /*0032*/ 	.short	0x0010
        /*0034*/ 	.byte	0x00, 0xf4, 0x21, 0x00


	//----- nvinfo : EIATTR_KPARAM_INFO
	.align		4
.L_15:
        /*0038*/ 	.byte	0x04, 0x17
        /*003a*/ 	.short	(.L_17 - .L_16)
.L_16:
        /*003c*/ 	.word	0x00000000
        /*0040*/ 	.short	0x0001
        /*0042*/ 	.short	0x0008
        /*0044*/ 	.byte	0x00, 0xf4, 0x21, 0x00


	//----- nvinfo : EIATTR_KPARAM_INFO
	.align		4
.L_17:
        /*0048*/ 	.byte	0x04, 0x17
        /*004a*/ 	.short	(.L_19 - .L_18)
.L_18:
        /*004c*/ 	.word	0x00000000
        /*0050*/ 	.short	0x0000
        /*0052*/ 	.short	0x0000
        /*0054*/ 	.byte	0x00, 0xf4, 0x21, 0x00


	//----- nvinfo : EIATTR_SPARSE_MMA_MASK
	.align		4
.L_19:
        /*0058*/ 	.byte	0x03, 0x50
        /*005a*/ 	.short	0x0000


	//----- nvinfo : EIATTR_MAXREG_COUNT
	.align		4
        /*005c*/ 	.byte	0x03, 0x1b
        /*005e*/ 	.short	0x00ff


	//----- nvinfo : EIATTR_EXIT_INSTR_OFFSETS
	.align		4
        /*0060*/ 	.byte	0x04, 0x1c
        /*0062*/ 	.short	(.L_21 - .L_20)


	//   ....[0]....
.L_20:
        /*0064*/ 	.word	0x000001b0


	//   ....[1]....
        /*0068*/ 	.word	0x000001d0


	//----- nvinfo : EIATTR_REQNTID
	.align		4
.L_21:
        /*006c*/ 	.byte	0x04, 0x10
        /*006e*/ 	.short	(.L_23 - .L_22)
.L_22:
        /*0070*/ 	.word	0x00000080
        /*0074*/ 	.word	0x00000001
        /*0078*/ 	.word	0x00000001


	//----- nvinfo : EIATTR_CBANK_PARAM_SIZE
	.align		4
.L_23:
        /*007c*/ 	.byte	0x03, 0x19
        /*007e*/ 	.short	0x0024


	//----- nvinfo : EIATTR_PARAM_CBANK
	.align		4
        /*0080*/ 	.byte	0x04, 0x0a
        /*0082*/ 	.short	(.L_25 - .L_24)
	.align		4
.L_24:
        /*0084*/ 	.word	index@(.nv.constant0.triton_poi_fused_cat_54)
        /*0088*/ 	.short	0x0210
        /*008a*/ 	.short	0x0024


	//----- nvinfo : EIATTR_SW_WAR
	.align		4
.L_25:
        /*008c*/ 	.byte	0x04, 0x36
        /*008e*/ 	.short	(.L_27 - .L_26)
.L_26:
        /*0090*/ 	.word	0x00000008
.L_27:


//--------------------- .nv.callgraph             --------------------------
	.section	.nv.callgraph,"",@"SHT_CUDA_CALLGRAPH"
	.align	4
	.sectionentsize	8
	.align		4
        /*0000*/ 	.word	0x00000000
	.align		4
        /*0004*/ 	.word	0xffffffff
	.align		4
        /*0008*/ 	.word	0x00000000
	.align		4
        /*000c*/ 	.word	0xfffffffe
	.align		4
        /*0010*/ 	.word	0x00000000
	.align		4
        /*0014*/ 	.word	0xfffffffd
	.align		4
        /*0018*/ 	.word	0x00000000
	.align		4
        /*001c*/ 	.word	0xfffffffc


//--------------------- .text.triton_poi_fused_cat_54 --------------------------
	.section	.text.triton_poi_fused_cat_54,"ax",@progbits
	.align	128
        .global         triton_poi_fused_cat_54
        .type           triton_poi_fused_cat_54,@function
        .size           triton_poi_fused_cat_54,(.L_x_1 - triton_poi_fused_cat_54)
        .other          triton_poi_fused_cat_54,@"STO_CUDA_ENTRY STV_DEFAULT"
triton_poi_fused_cat_54:
.text.triton_poi_fused_cat_54:
[----:B------:R-:W0:Y:S01]  /*0000*/  LDC R1, c[0x0][0x28] ;  /* 0x00000a00ff017b82 */ /* 0x000e220000000800 */
[----:B------:R-:W1:Y:S07]  /*0010*/  S2R R0, SR_TID.X ;  /* 0x0000000000007919 */ /* 0x000e6e0000002100 */
[----:B------:R-:W2:Y:S01]  /*0020*/  LDC.64 R2, c[0x0][0x210] ;  /* 0x00008400ff027b82 */ /* 0x000ea20000000a00 */
[----:B------:R-:W-:Y:S01]  /*0030*/  HFMA2.MMA R13, -RZ, RZ, 0, 0 ;  /* 0x00000000ff0d7435 */ /* 0x000fe200000001ff */
[----:B------:R-:W-:Y:S01]  /*0040*/  ULDC.64 UR4, c[0x0][0x208] ;  /* 0x0000820000047ab9 */ /* 0x000fe20000000a00 */
[----:B------:R-:W3:Y:S05]  /*0050*/  S2R R11, SR_CTAID.X ;  /* 0x00000000000b7919 */ /* 0x000eea0000002500 */
[----:B------:R-:W4:Y:S08]  /*0060*/  LDC.64 R4, c[0x0][0x218] ;  /* 0x00008600ff047b82 */ /* 0x000f300000000a00 */
[----:B------:R-:W5:Y:S08]  /*0070*/  LDC.64 R6, c[0x0][0x220] ;  /* 0x00008800ff067b82 */ /* 0x000f700000000a00 */
[----:B------:R-:W4:Y:S01]  /*0080*/  LDC.64 R8, c[0x0][0x228] ;  /* 0x00008a00ff087b82 */ /* 0x000f220000000a00 */
[----:B-1----:R-:W-:-:S05]  /*0090*/  LOP3.LUT R0, R0, 0x7f, RZ, 0xc0, !PT ;  /* 0x0000007f00007812 */ /* 0x002fca00078ec0ff */
[----:B---3--:R-:W-:-:S04]  /*00a0*/  IMAD R11, R11, 0x80, R0 ;  /* 0x000000800b0b7824 */ /* 0x008fc800078e0200 */
[C---:B--2---:R-:W-:Y:S01]  /*00b0*/  IMAD.WIDE R2, R11.reuse, 0x4, R2 ;  /* 0x000000040b027825 */ /* 0x044fe200078e0202 */
[----:B------:R-:W-:-:S13]  /*00c0*/  ISETP.GE.AND P0, PT, R11, 0x800, PT ;  /* 0x000008000b00780c */ /* 0x000fda0003f06270 */
[----:B------:R4:W2:Y:S01]  /*00d0*/  @!P0 LDG.E R13, desc[UR4][R2.64] ;  /* 0x00000004020d8981 */ /* 0x0008a2000c1e1900 */
[----:B------:R-:W-:-:S04]  /*00e0*/  SHF.R.S32.HI R0, RZ, 0x1f, R11 ;  /* 0x0000001fff007819 */ /* 0x000fc8000001140b */
[----:B------:R-:W-:-:S04]  /*00f0*/  LEA.HI R0, R0, R11, RZ, 0x9 ;  /* 0x0000000b00007211 */ /* 0x000fc800078f48ff */
[----:B------:R-:W-:Y:S02]  /*0100*/  LOP3.LUT R10, R0, 0xfffffe00, RZ, 0xc0, !PT ;  /* 0xfffffe00000a7812 */ /* 0x000fe400078ec0ff */
[----:B------:R-:W-:-:S03]  /*0110*/  SHF.R.S32.HI R0, RZ, 0x9, R0 ;  /* 0x00000009ff007819 */ /* 0x000fc60000011400 */
[----:B------:R-:W-:-:S04]  /*0120*/  IMAD.IADD R11, R11, 0x1, -R10 ;  /* 0x000000010b0b7824 */ /* 0x000fc800078e0a0a */
[----:B------:R-:W-:-:S04]  /*0130*/  IMAD R11, R0, 0x3000, R11 ;  /* 0x00003000000b7824 */ /* 0x000fc800078e020b */
[----:B----4-:R-:W-:Y:S01]  /*0140*/  IMAD.WIDE R2, R11, 0x4, R4 ;  /* 0x000000040b027825 */ /* 0x010fe200078e0204 */
[----:B------:R-:W-:-:S05]  /*0150*/  IADD3 R15, R10, R11, RZ ;  /* 0x0000000b0a0f7210 */ /* 0x000fca0007ffe0ff */
[----:B-----5:R-:W-:-:S04]  /*0160*/  IMAD.WIDE R4, R15, 0x4, R6 ;  /* 0x000000040f047825 */ /* 0x020fc800078e0206 */
[----:B------:R-:W-:-:S04]  /*0170*/  IMAD.IADD R7, R10, 0x1, R15 ;  /* 0x000000010a077824 */ /* 0x000fc800078e020f */
[----:B0-----:R-:W-:Y:S01]  /*0180*/  IMAD.WIDE R6, R7, 0x4, R8 ;  /* 0x0000000407067825 */ /* 0x001fe200078e0208 */
[----:B--2---:R0:W-:Y:S04]  /*0190*/  @!P0 STG.E desc[UR4][R2.64], R13 ;  /* 0x0000000d02008986 */ /* 0x0041e8000c101904 */
[----:B------:R0:W-:Y:S02]  /*01a0*/  @!P0 STG.E desc[UR4][R4.64], R13 ;  /* 0x0000000d04008986 */ /* 0x0001e4000c101904 */
[----:B0-----:R-:W-:Y:S05]  /*01b0*/  @P0 EXIT ;  /* 0x000000000000094d */ /* 0x001fea0003800000 */
[----:B------:R-:W-:Y:S01]  /*01c0*/  STG.E desc[UR4][R6.64], R13 ;  /* 0x0000000d06007986 */ /* 0x000fe2000c101904 */
[----:B------:R-:W-:Y:S05]  /*01d0*/  EXIT ;  /* 0x000000000000794d */ /* 0x000fea0003800000 */
.L_x_0:
[----:B------:R-:W-:-:S00]  /*01e0*/  BRA `(.L_x_0) ;  /* 0xfffffffc00fc7947 */ /* 0x000fc0000383ffff */
[----:B------:R-:W-:-:S00]  /*01f0*/  NOP ;  /* 0x0000000000007918 */ /* 0x000fc00000000000 */
        /* <DEDUP_REMOVED lines=8> */
.L_x_1:


//--------------------- .nv.constant0.triton_poi_fused_cat_54 --------------------------
	.section	.nv.constant0.triton_poi_fused_cat_54,"a",@progbits
	.sectionflags	@""
	.align	4
.nv.constant0.triton_poi_fused_cat_54:
	.zero		564
